//
// Generated by NVIDIA NVVM Compiler
//
// Compiler Build ID: CL-36424714
// Cuda compilation tools, release 13.0, V13.0.88
// Based on NVVM 20.0.0
//

.version 9.0
.target sm_100
.address_size 64

	// .globl	_Z10mul_kernelPKfS0_Pfi

.visible .entry _Z10mul_kernelPKfS0_Pfi(
	.param .u64 .ptr .align 1 _Z10mul_kernelPKfS0_Pfi_param_0,
	.param .u64 .ptr .align 1 _Z10mul_kernelPKfS0_Pfi_param_1,
	.param .u64 .ptr .align 1 _Z10mul_kernelPKfS0_Pfi_param_2,
	.param .u32 _Z10mul_kernelPKfS0_Pfi_param_3
)
{
	.reg .pred 	%p<2>;
	.reg .b32 	%r<6>;
	.reg .b32 	%f<4>;
	.reg .b64 	%rd<11>;

	ld.param.u64 	%rd1, [_Z10mul_kernelPKfS0_Pfi_param_0];
	ld.param.u64 	%rd2, [_Z10mul_kernelPKfS0_Pfi_param_1];
	ld.param.u64 	%rd3, [_Z10mul_kernelPKfS0_Pfi_param_2];
	ld.param.u32 	%r2, [_Z10mul_kernelPKfS0_Pfi_param_3];
	mov.u32 	%r3, %ctaid.x;
	mov.u32 	%r4, %ntid.x;
	mov.u32 	%r5, %tid.x;
	mad.lo.s32 	%r1, %r3, %r4, %r5;
	setp.ge.s32 	%p1, %r1, %r2;
	@%p1 bra 	$L__BB0_2;
	cvta.to.global.u64 	%rd4, %rd1;
	cvta.to.global.u64 	%rd5, %rd2;
	cvta.to.global.u64 	%rd6, %rd3;
	mul.wide.s32 	%rd7, %r1, 4;
	add.s64 	%rd8, %rd4, %rd7;
	ld.global.f32 	%f1, [%rd8];
	add.s64 	%rd9, %rd5, %rd7;
	ld.global.f32 	%f2, [%rd9];
	mul.f32 	%f3, %f1, %f2;
	add.s64 	%rd10, %rd6, %rd7;
	st.global.f32 	[%rd10], %f3;
$L__BB0_2:
	ret;

}


// ===== COMPILED SASS (sm_100) =====

	.target	sm_100

	.elftype	@"ET_EXEC"


//--------------------- .note.nv.tkinfo           --------------------------
	.section	.note.nv.tkinfo,"",@"SHT_NOTE"
	.sectionflags	@"SHF_NOTE_NV_TKINFO"
	.tkinfo
        /*0018*/ 	.word	0x00000002
        /*0030*/ 	.string	""
        /*0030*/ 	.string	"ptxas"
        /*0030*/ 	.string	"Cuda compilation tools, release 13.0, V13.0.88"
        /*0030*/ 	.string	"Build cuda_13.0.r13.0/compiler.36424714_0"
        /*0030*/ 	.string	"-arch sm_100 -m 64 "



//--------------------- .note.nv.cuinfo           --------------------------
	.section	.note.nv.cuinfo,"",@"SHT_NOTE"
	.sectionflags	@"SHF_NOTE_NV_CUINFO"
        /*0018*/ 	.short	0x0002
        /*001a*/ 	.short	0x0064
        /*001c*/ 	.short	0x0082
	.zero		2


//--------------------- .nv.info                  --------------------------
	.section	.nv.info,"",@"SHT_CUDA_INFO"
	.align	4


	//----- nvinfo : EIATTR_REGCOUNT
	.align		4
        /*0000*/ 	.byte	0x04, 0x2f
        /*0002*/ 	.short	(.L_1 - .L_0)
	.align		4
.L_0:
        /*0004*/ 	.word	index@(_Z10mul_kernelPKfS0_Pfi)
        /*0008*/ 	.word	0x0000000c


	//----- nvinfo : EIATTR_FRAME_SIZE
	.align		4
.L_1:
        /*000c*/ 	.byte	0x04, 0x11
        /*000e*/ 	.short	(.L_3 - .L_2)
	.align		4
.L_2:
        /*0010*/ 	.word	index@(_Z10mul_kernelPKfS0_Pfi)
        /*0014*/ 	.word	0x00000000


	//----- nvinfo : EIATTR_MIN_STACK_SIZE
	.align		4
.L_3:
        /*0018*/ 	.byte	0x04, 0x12
        /*001a*/ 	.short	(.L_5 - .L_4)
	.align		4
.L_4:
        /*001c*/ 	.word	index@(_Z10mul_kernelPKfS0_Pfi)
        /*0020*/ 	.word	0x00000000
.L_5:


//--------------------- .nv.compat                --------------------------
	.section	.nv.compat,"",@"SHT_CUDA_COMPAT_INFO"
	.align	4
        /*0000*/ 	.byte	0x02, 0x09, 0x00, 0x00, 0x02, 0x02, 0x01, 0x00, 0x02, 0x05, 0x05, 0x00, 0x03, 0x07, 0x01, 0x01
        /*0010*/ 	.byte	0x02, 0x03, 0x00, 0x00, 0x02, 0x06, 0x01, 0x00, 0x04, 0x0b, 0x08, 0x00, 0x09, 0x00, 0x00, 0x00
        /*0020*/ 	.byte	0x00, 0x00, 0x00, 0x00


//--------------------- .nv.info._Z10mul_kernelPKfS0_Pfi --------------------------
	.section	.nv.info._Z10mul_kernelPKfS0_Pfi,"",@"SHT_CUDA_INFO"
	.sectionflags	@""
	.align	4


	//----- nvinfo : EIATTR_CUDA_API_VERSION
	.align		4
        /*0000*/ 	.byte	0x04, 0x37
        /*0002*/ 	.short	(.L_7 - .L_6)
.L_6:
        /*0004*/ 	.word	0x00000082


	//----- nvinfo : EIATTR_KPARAM_INFO
	.align		4
.L_7:
        /*0008*/ 	.byte	0x04, 0x17
        /*000a*/ 	.short	(.L_9 - .L_8)
.L_8:
        /*000c*/ 	.word	0x00000000
        /*0010*/ 	.short	0x0003
        /*0012*/ 	.short	0x0018
        /*0014*/ 	.byte	0x00, 0xf0, 0x11, 0x00


	//----- nvinfo : EIATTR_KPARAM_INFO
	.align		4
.L_9:
        /*0018*/ 	.byte	0x04, 0x17
        /*001a*/ 	.short	(.L_11 - .L_10)
.L_10:
        /*001c*/ 	.word	0x00000000
        /*0020*/ 	.short	0x0002
        /*0022*/ 	.short	0x0010
        /*0024*/ 	.byte	0x00, 0xf5, 0x21, 0x00


	//----- nvinfo : EIATTR_KPARAM_INFO
	.align		4
.L_11:
        /*0028*/ 	.byte	0x04, 0x17
        /*002a*/ 	.short	(.L_13 - .L_12)
.L_12:
        /*002c*/ 	.word	0x00000000
        /*0030*/ 	.short	0x0001
        /*0032*/ 	.short	0x0008
        /*0034*/ 	.byte	0x00, 0xf5, 0x21, 0x00


	//----- nvinfo : EIATTR_KPARAM_INFO
	.align		4
.L_13:
        /*0038*/ 	.byte	0x04, 0x17
        /*003a*/ 	.short	(.L_15 - .L_14)
.L_14:
        /*003c*/ 	.word	0x00000000
        /*0040*/ 	.short	0x0000
        /*0042*/ 	.short	0x0000
        /*0044*/ 	.byte	0x00, 0xf5, 0x21, 0x00


	//----- nvinfo : EIATTR_SPARSE_MMA_MASK
	.align		4
.L_15:
        /*0048*/ 	.byte	0x03, 0x50
        /*004a*/ 	.short	0x0000


	//----- nvinfo : EIATTR_MAXREG_COUNT
	.align		4
        /*004c*/ 	.byte	0x03, 0x1b
        /*004e*/ 	.short	0x00ff


	//----- nvinfo : EIATTR_MERCURY_ISA_VERSION
	.align		4
        /*0050*/ 	.byte	0x03, 0x5f
        /*0052*/ 	.short	0x0101


	//----- nvinfo : EIATTR_VRC_CTA_INIT_COUNT
	.align		4
        /*0054*/ 	.byte	0x02, 0x4a
	.zero		1
	.zero		1


	//----- nvinfo : EIATTR_EXIT_INSTR_OFFSETS
	.align		4
        /*0058*/ 	.byte	0x04, 0x1c
        /*005a*/ 	.short	(.L_17 - .L_16)


	//   ....[0]....
.L_16:
        /*005c*/ 	.word	0x00000070


	//   ....[1]....
        /*0060*/ 	.word	0x00000130


	//----- nvinfo : EIATTR_CBANK_PARAM_SIZE
	.align		4
.L_17:
        /*0064*/ 	.byte	0x03, 0x19
        /*0066*/ 	.short	0x001c


	//----- nvinfo : EIATTR_PARAM_CBANK
	.align		4
        /*0068*/ 	.byte	0x04, 0x0a
        /*006a*/ 	.short	(.L_19 - .L_18)
	.align		4
.L_18:
        /*006c*/ 	.word	index@(.nv.constant0._Z10mul_kernelPKfS0_Pfi)
        /*0070*/ 	.short	0x0380
        /*0072*/ 	.short	0x001c


	//----- nvinfo : EIATTR_SW_WAR
	.align		4
.L_19:
        /*0074*/ 	.byte	0x04, 0x36
        /*0076*/ 	.short	(.L_21 - .L_20)
.L_20:
        /*0078*/ 	.word	0x00000008
.L_21:


//--------------------- .nv.callgraph             --------------------------
	.section	.nv.callgraph,"",@"SHT_CUDA_CALLGRAPH"
	.align	4
	.sectionentsize	8
	.align		4
        /*0000*/ 	.word	0x00000000
	.align		4
        /*0004*/ 	.word	0xffffffff
	.align		4
        /*0008*/ 	.word	0x00000000
	.align		4
        /*000c*/ 	.word	0xfffffffe
	.align		4
        /*0010*/ 	.word	0x00000000
	.align		4
        /*0014*/ 	.word	0xfffffffd
	.align		4
        /*0018*/ 	.word	0x00000000
	.align		4
        /*001c*/ 	.word	0xfffffffc


//--------------------- .text._Z10mul_kernelPKfS0_Pfi --------------------------
	.section	.text._Z10mul_kernelPKfS0_Pfi,"ax",@progbits
	.align	128
        .global         _Z10mul_kernelPKfS0_Pfi
        .type           _Z10mul_kernelPKfS0_Pfi,@function
        .size           _Z10mul_kernelPKfS0_Pfi,(.L_x_1 - _Z10mul_kernelPKfS0_Pfi)
        .other          _Z10mul_kernelPKfS0_Pfi,@"STO_CUDA_ENTRY STV_DEFAULT"
_Z10mul_kernelPKfS0_Pfi:
.text._Z10mul_kernelPKfS0_Pfi:
[----:B------:R-:W-:Y:S01]  /*0000*/  LDC R1, c[0x0][0x37c] ;  /* 0x0000df00ff017b82 */ /* 0x000fe20000000800 */
[----:B------:R-:W0:Y:S07]  /*0010*/  S2R R0, SR_TID.X ;  /* 0x0000000000007919 */ /* 0x000e2e0000002100 */
[----:B------:R-:W0:Y:S01]  /*0020*/  S2UR UR4, SR_CTAID.X ;  /* 0x00000000000479c3 */ /* 0x000e220000002500 */
[----:B------:R-:W1:Y:S07]  /*0030*/  LDCU UR5, c[0x0][0x398] ;  /* 0x00007300ff0577ac */ /* 0x000e6e0008000800 */
[----:B------:R-:W0:Y:S02]  /*0040*/  LDC R9, c[0x0][0x360] ;  /* 0x0000d800ff097b82 */ /* 0x000e240000000800 */
[----:B0-----:R-:W-:-:S05]  /*0050*/  IMAD R9, R9, UR4, R0 ;  /* 0x0000000409097c24 */ /* 0x001fca000f8e0200 */
[----:B-1----:R-:W-:-:S13]  /*0060*/  ISETP.GE.AND P0, PT, R9, UR5, PT ;  /* 0x0000000509007c0c */ /* 0x002fda000bf06270 */
[----:B------:R-:W-:Y:S05]  /*0070*/  @P0 EXIT ;  /* 0x000000000000094d */ /* 0x000fea0003800000 */
[----:B------:R-:W0:Y:S01]  /*0080*/  LDC.64 R2, c[0x0][0x380] ;  /* 0x0000e000ff027b82 */ /* 0x000e220000000a00 */
[----:B------:R-:W1:Y:S07]  /*0090*/  LDCU.64 UR4, c[0x0][0x358] ;  /* 0x00006b00ff0477ac */ /* 0x000e6e0008000a00 */
[----:B------:R-:W2:Y:S08]  /*00a0*/  LDC.64 R4, c[0x0][0x388] ;  /* 0x0000e200ff047b82 */ /* 0x000eb00000000a00 */
[----:B------:R-:W3:Y:S01]  /*00b0*/  LDC.64 R6, c[0x0][0x390] ;  /* 0x0000e400ff067b82 */ /* 0x000ee20000000a00 */
[----:B0-----:R-:W-:-:S06]  /*00c0*/  IMAD.WIDE R2, R9, 0x4, R2 ;  /* 0x0000000409027825 */ /* 0x001fcc00078e0202 */
[----:B-1----:R-:W4:Y:S01]  /*00d0*/  LDG.E R2, desc[UR4][R2.64] ;  /* 0x0000000402027981 */ /* 0x002f22000c1e1900 */
[----:B--2---:R-:W-:-:S06]  /*00e0*/  IMAD.WIDE R4, R9, 0x4, R4 ;  /* 0x0000000409047825 */ /* 0x004fcc00078e0204 */
[----:B------:R-:W4:Y:S01]  /*00f0*/  LDG.E R5, desc[UR4][R4.64] ;  /* 0x0000000404057981 */ /* 0x000f22000c1e1900 */
[----:B---3--:R-:W-:-:S04]  /*0100*/  IMAD.WIDE R6, R9, 0x4, R6 ;  /* 0x0000000409067825 */ /* 0x008fc800078e0206 */
[----:B----4-:R-:W-:-:S05]  /*0110*/  FMUL R9, R2, R5 ;  /* 0x0000000502097220 */ /* 0x010fca0000400000 */
[----:B------:R-:W-:Y:S01]  /*0120*/  STG.E desc[UR4][R6.64], R9 ;  /* 0x0000000906007986 */ /* 0x000fe2000c101904 */
[----:B------:R-:W-:Y:S05]  /*0130*/  EXIT ;  /* 0x000000000000794d */ /* 0x000fea0003800000 */
.L_x_0:
[----:B------:R-:W-:-:S00]  /*0140*/  BRA `(.L_x_0) ;  /* 0xfffffffc00fc7947 */ /* 0x000fc0000383ffff */
[----:B------:R-:W-:-:S00]  /*0150*/  NOP ;  /* 0x0000000000007918 */ /* 0x000fc00000000000 */
        /* <DEDUP_REMOVED lines=10> */
.L_x_1:


//--------------------- .nv.shared.reserved.0     --------------------------
	.section	.nv.shared.reserved.0,"aw",@nobits
	.weak		__nv_reservedSMEM_offset_0_alias
	.size		__nv_reservedSMEM_offset_0_alias, 0, 64
	.other		__nv_reservedSMEM_offset_0_alias,@"STO_CUDA_RESERVED_SHARED STV_DEFAULT"
__nv_reservedSMEM_offset_0_alias:
	.zero		0
	.zero		64


//--------------------- .nv.constant0._Z10mul_kernelPKfS0_Pfi --------------------------
	.section	.nv.constant0._Z10mul_kernelPKfS0_Pfi,"a",@progbits
	.sectionflags	@""
	.align	4
.nv.constant0._Z10mul_kernelPKfS0_Pfi:
	.zero		924


//--------------------- SYMBOLS --------------------------

	.type		.nv.reservedSmem.offset0,@object
	.size		.nv.reservedSmem.offset0,0x4
